//
// Generated by NVIDIA NVVM Compiler
//
// Compiler Build ID: CL-36424714
// Cuda compilation tools, release 13.0, V13.0.88
// Based on NVVM 20.0.0
//

.version 9.0
.target sm_100
.address_size 64

	// .globl	_Z11naiveKernelPfS_S_i

.visible .entry _Z11naiveKernelPfS_S_i(
	.param .u64 .ptr .align 1 _Z11naiveKernelPfS_S_i_param_0,
	.param .u64 .ptr .align 1 _Z11naiveKernelPfS_S_i_param_1,
	.param .u64 .ptr .align 1 _Z11naiveKernelPfS_S_i_param_2,
	.param .u32 _Z11naiveKernelPfS_S_i_param_3
)
{
	.reg .pred 	%p<4>;
	.reg .b32 	%r<7>;
	.reg .b32 	%f<216>;
	.reg .b64 	%rd<15>;

	ld.param.u64 	%rd4, [_Z11naiveKernelPfS_S_i_param_0];
	ld.param.u64 	%rd5, [_Z11naiveKernelPfS_S_i_param_1];
	ld.param.u64 	%rd3, [_Z11naiveKernelPfS_S_i_param_2];
	ld.param.u32 	%r2, [_Z11naiveKernelPfS_S_i_param_3];
	cvta.to.global.u64 	%rd1, %rd5;
	cvta.to.global.u64 	%rd2, %rd4;
	mov.u32 	%r3, %tid.x;
	mov.u32 	%r4, %ctaid.x;
	mov.u32 	%r5, %ntid.x;
	mad.lo.s32 	%r1, %r4, %r5, %r3;
	setp.ge.s32 	%p1, %r1, %r2;
	@%p1 bra 	$L__BB0_5;
	and.b32  	%r6, %r1, 1;
	setp.eq.b32 	%p2, %r6, 1;
	not.pred 	%p3, %p2;
	@%p3 bra 	$L__BB0_3;
	mul.wide.s32 	%rd6, %r1, 4;
	add.s64 	%rd7, %rd2, %rd6;
	ld.global.f32 	%f4, [%rd7];
	add.s64 	%rd8, %rd1, %rd6;
	ld.global.f32 	%f5, [%rd8];
	add.f32 	%f6, %f4, %f5;
	add.f32 	%f7, %f6, 0f00000000;
	add.f32 	%f8, %f7, %f6;
	add.f32 	%f9, %f8, %f6;
	add.f32 	%f10, %f9, %f6;
	add.f32 	%f11, %f10, %f6;
	add.f32 	%f12, %f11, %f6;
	add.f32 	%f13, %f12, %f6;
	add.f32 	%f14, %f13, %f6;
	add.f32 	%f15, %f14, %f6;
	add.f32 	%f16, %f15, %f6;
	add.f32 	%f17, %f16, %f6;
	add.f32 	%f18, %f17, %f6;
	add.f32 	%f19, %f18, %f6;
	add.f32 	%f20, %f19, %f6;
	add.f32 	%f21, %f20, %f6;
	add.f32 	%f22, %f21, %f6;
	add.f32 	%f23, %f22, %f6;
	add.f32 	%f24, %f23, %f6;
	add.f32 	%f25, %f24, %f6;
	add.f32 	%f26, %f25, %f6;
	add.f32 	%f27, %f26, %f6;
	add.f32 	%f28, %f27, %f6;
	add.f32 	%f29, %f28, %f6;
	add.f32 	%f30, %f29, %f6;
	add.f32 	%f31, %f30, %f6;
	add.f32 	%f32, %f31, %f6;
	add.f32 	%f33, %f32, %f6;
	add.f32 	%f34, %f33, %f6;
	add.f32 	%f35, %f34, %f6;
	add.f32 	%f36, %f35, %f6;
	add.f32 	%f37, %f36, %f6;
	add.f32 	%f38, %f37, %f6;
	add.f32 	%f39, %f38, %f6;
	add.f32 	%f40, %f39, %f6;
	add.f32 	%f41, %f40, %f6;
	add.f32 	%f42, %f41, %f6;
	add.f32 	%f43, %f42, %f6;
	add.f32 	%f44, %f43, %f6;
	add.f32 	%f45, %f44, %f6;
	add.f32 	%f46, %f45, %f6;
	add.f32 	%f47, %f46, %f6;
	add.f32 	%f48, %f47, %f6;
	add.f32 	%f49, %f48, %f6;
	add.f32 	%f50, %f49, %f6;
	add.f32 	%f51, %f50, %f6;
	add.f32 	%f52, %f51, %f6;
	add.f32 	%f53, %f52, %f6;
	add.f32 	%f54, %f53, %f6;
	add.f32 	%f55, %f54, %f6;
	add.f32 	%f56, %f55, %f6;
	add.f32 	%f57, %f56, %f6;
	add.f32 	%f58, %f57, %f6;
	add.f32 	%f59, %f58, %f6;
	add.f32 	%f60, %f59, %f6;
	add.f32 	%f61, %f60, %f6;
	add.f32 	%f62, %f61, %f6;
	add.f32 	%f63, %f62, %f6;
	add.f32 	%f64, %f63, %f6;
	add.f32 	%f65, %f64, %f6;
	add.f32 	%f66, %f65, %f6;
	add.f32 	%f67, %f66, %f6;
	add.f32 	%f68, %f67, %f6;
	add.f32 	%f69, %f68, %f6;
	add.f32 	%f70, %f69, %f6;
	add.f32 	%f71, %f70, %f6;
	add.f32 	%f72, %f71, %f6;
	add.f32 	%f73, %f72, %f6;
	add.f32 	%f74, %f73, %f6;
	add.f32 	%f75, %f74, %f6;
	add.f32 	%f76, %f75, %f6;
	add.f32 	%f77, %f76, %f6;
	add.f32 	%f78, %f77, %f6;
	add.f32 	%f79, %f78, %f6;
	add.f32 	%f80, %f79, %f6;
	add.f32 	%f81, %f80, %f6;
	add.f32 	%f82, %f81, %f6;
	add.f32 	%f83, %f82, %f6;
	add.f32 	%f84, %f83, %f6;
	add.f32 	%f85, %f84, %f6;
	add.f32 	%f86, %f85, %f6;
	add.f32 	%f87, %f86, %f6;
	add.f32 	%f88, %f87, %f6;
	add.f32 	%f89, %f88, %f6;
	add.f32 	%f90, %f89, %f6;
	add.f32 	%f91, %f90, %f6;
	add.f32 	%f92, %f91, %f6;
	add.f32 	%f93, %f92, %f6;
	add.f32 	%f94, %f93, %f6;
	add.f32 	%f95, %f94, %f6;
	add.f32 	%f96, %f95, %f6;
	add.f32 	%f97, %f96, %f6;
	add.f32 	%f98, %f97, %f6;
	add.f32 	%f99, %f98, %f6;
	add.f32 	%f100, %f99, %f6;
	add.f32 	%f101, %f100, %f6;
	add.f32 	%f102, %f101, %f6;
	add.f32 	%f103, %f102, %f6;
	add.f32 	%f104, %f103, %f6;
	add.f32 	%f105, %f104, %f6;
	add.f32 	%f215, %f105, %f6;
	bra.uni 	$L__BB0_4;
$L__BB0_3:
	mul.wide.s32 	%rd9, %r1, 4;
	add.s64 	%rd10, %rd2, %rd9;
	ld.global.f32 	%f106, [%rd10];
	add.s64 	%rd11, %rd1, %rd9;
	ld.global.f32 	%f107, [%rd11];
	mul.f32 	%f108, %f106, %f107;
	add.f32 	%f109, %f108, 0f00000000;
	add.f32 	%f110, %f109, %f108;
	add.f32 	%f111, %f110, %f108;
	add.f32 	%f112, %f111, %f108;
	add.f32 	%f113, %f112, %f108;
	add.f32 	%f114, %f113, %f108;
	add.f32 	%f115, %f114, %f108;
	add.f32 	%f116, %f115, %f108;
	add.f32 	%f117, %f116, %f108;
	add.f32 	%f118, %f117, %f108;
	add.f32 	%f119, %f118, %f108;
	add.f32 	%f120, %f119, %f108;
	add.f32 	%f121, %f120, %f108;
	add.f32 	%f122, %f121, %f108;
	add.f32 	%f123, %f122, %f108;
	add.f32 	%f124, %f123, %f108;
	add.f32 	%f125, %f124, %f108;
	add.f32 	%f126, %f125, %f108;
	add.f32 	%f127, %f126, %f108;
	add.f32 	%f128, %f127, %f108;
	add.f32 	%f129, %f128, %f108;
	add.f32 	%f130, %f129, %f108;
	add.f32 	%f131, %f130, %f108;
	add.f32 	%f132, %f131, %f108;
	add.f32 	%f133, %f132, %f108;
	add.f32 	%f134, %f133, %f108;
	add.f32 	%f135, %f134, %f108;
	add.f32 	%f136, %f135, %f108;
	add.f32 	%f137, %f136, %f108;
	add.f32 	%f138, %f137, %f108;
	add.f32 	%f139, %f138, %f108;
	add.f32 	%f140, %f139, %f108;
	add.f32 	%f141, %f140, %f108;
	add.f32 	%f142, %f141, %f108;
	add.f32 	%f143, %f142, %f108;
	add.f32 	%f144, %f143, %f108;
	add.f32 	%f145, %f144, %f108;
	add.f32 	%f146, %f145, %f108;
	add.f32 	%f147, %f146, %f108;
	add.f32 	%f148, %f147, %f108;
	add.f32 	%f149, %f148, %f108;
	add.f32 	%f150, %f149, %f108;
	add.f32 	%f151, %f150, %f108;
	add.f32 	%f152, %f151, %f108;
	add.f32 	%f153, %f152, %f108;
	add.f32 	%f154, %f153, %f108;
	add.f32 	%f155, %f154, %f108;
	add.f32 	%f156, %f155, %f108;
	add.f32 	%f157, %f156, %f108;
	add.f32 	%f158, %f157, %f108;
	add.f32 	%f159, %f158, %f108;
	add.f32 	%f160, %f159, %f108;
	add.f32 	%f161, %f160, %f108;
	add.f32 	%f162, %f161, %f108;
	add.f32 	%f163, %f162, %f108;
	add.f32 	%f164, %f163, %f108;
	add.f32 	%f165, %f164, %f108;
	add.f32 	%f166, %f165, %f108;
	add.f32 	%f167, %f166, %f108;
	add.f32 	%f168, %f167, %f108;
	add.f32 	%f169, %f168, %f108;
	add.f32 	%f170, %f169, %f108;
	add.f32 	%f171, %f170, %f108;
	add.f32 	%f172, %f171, %f108;
	add.f32 	%f173, %f172, %f108;
	add.f32 	%f174, %f173, %f108;
	add.f32 	%f175, %f174, %f108;
	add.f32 	%f176, %f175, %f108;
	add.f32 	%f177, %f176, %f108;
	add.f32 	%f178, %f177, %f108;
	add.f32 	%f179, %f178, %f108;
	add.f32 	%f180, %f179, %f108;
	add.f32 	%f181, %f180, %f108;
	add.f32 	%f182, %f181, %f108;
	add.f32 	%f183, %f182, %f108;
	add.f32 	%f184, %f183, %f108;
	add.f32 	%f185, %f184, %f108;
	add.f32 	%f186, %f185, %f108;
	add.f32 	%f187, %f186, %f108;
	add.f32 	%f188, %f187, %f108;
	add.f32 	%f189, %f188, %f108;
	add.f32 	%f190, %f189, %f108;
	add.f32 	%f191, %f190, %f108;
	add.f32 	%f192, %f191, %f108;
	add.f32 	%f193, %f192, %f108;
	add.f32 	%f194, %f193, %f108;
	add.f32 	%f195, %f194, %f108;
	add.f32 	%f196, %f195, %f108;
	add.f32 	%f197, %f196, %f108;
	add.f32 	%f198, %f197, %f108;
	add.f32 	%f199, %f198, %f108;
	add.f32 	%f200, %f199, %f108;
	add.f32 	%f201, %f200, %f108;
	add.f32 	%f202, %f201, %f108;
	add.f32 	%f203, %f202, %f108;
	add.f32 	%f204, %f203, %f108;
	add.f32 	%f205, %f204, %f108;
	add.f32 	%f206, %f205, %f108;
	add.f32 	%f207, %f206, %f108;
	add.f32 	%f215, %f207, %f108;
$L__BB0_4:
	add.f32 	%f208, %f215, %f215;
	add.f32 	%f209, %f215, %f208;
	add.f32 	%f210, %f215, %f209;
	add.f32 	%f211, %f215, %f210;
	add.f32 	%f212, %f215, %f211;
	add.f32 	%f213, %f215, %f212;
	add.f32 	%f214, %f215, %f213;
	cvta.to.global.u64 	%rd12, %rd3;
	mul.wide.s32 	%rd13, %r1, 4;
	add.s64 	%rd14, %rd12, %rd13;
	st.global.f32 	[%rd14], %f214;
$L__BB0_5:
	ret;

}
	// .globl	_Z15warptiledKernelPfS_S_i
.visible .entry _Z15warptiledKernelPfS_S_i(
	.param .u64 .ptr .align 1 _Z15warptiledKernelPfS_S_i_param_0,
	.param .u64 .ptr .align 1 _Z15warptiledKernelPfS_S_i_param_1,
	.param .u64 .ptr .align 1 _Z15warptiledKernelPfS_S_i_param_2,
	.param .u32 _Z15warptiledKernelPfS_S_i_param_3
)
{
	.reg .pred 	%p<3>;
	.reg .b32 	%r<7>;
	.reg .b32 	%f<27>;
	.reg .b64 	%rd<11>;

	ld.param.u64 	%rd1, [_Z15warptiledKernelPfS_S_i_param_0];
	ld.param.u64 	%rd2, [_Z15warptiledKernelPfS_S_i_param_1];
	ld.param.u64 	%rd3, [_Z15warptiledKernelPfS_S_i_param_2];
	ld.param.u32 	%r2, [_Z15warptiledKernelPfS_S_i_param_3];
	mov.u32 	%r3, %tid.x;
	mov.u32 	%r4, %ctaid.x;
	mov.u32 	%r5, %ntid.x;
	mad.lo.s32 	%r1, %r4, %r5, %r3;
	setp.ge.s32 	%p1, %r1, %r2;
	@%p1 bra 	$L__BB1_2;
	cvta.to.global.u64 	%rd4, %rd3;
	cvta.to.global.u64 	%rd5, %rd1;
	cvta.to.global.u64 	%rd6, %rd2;
	mul.wide.s32 	%rd7, %r1, 4;
	add.s64 	%rd8, %rd5, %rd7;
	ld.global.f32 	%f1, [%rd8];
	add.s64 	%rd9, %rd6, %rd7;
	ld.global.f32 	%f2, [%rd9];
	and.b32  	%r6, %r1, 1;
	setp.eq.b32 	%p2, %r6, 1;
	mul.f32 	%f3, %f1, %f2;
	add.f32 	%f4, %f1, %f2;
	selp.f32 	%f5, %f4, %f3, %p2;
	add.f32 	%f6, %f5, 0f00000000;
	add.f32 	%f7, %f5, %f6;
	add.f32 	%f8, %f5, %f7;
	add.f32 	%f9, %f5, %f8;
	add.f32 	%f10, %f5, %f9;
	add.f32 	%f11, %f5, %f10;
	add.f32 	%f12, %f5, %f11;
	add.f32 	%f13, %f5, %f12;
	add.f32 	%f14, %f5, %f13;
	add.f32 	%f15, %f5, %f14;
	add.f32 	%f16, %f5, %f15;
	add.f32 	%f17, %f5, %f16;
	add.f32 	%f18, %f17, %f17;
	add.f32 	%f19, %f18, %f17;
	add.f32 	%f20, %f19, %f17;
	add.f32 	%f21, %f20, %f17;
	add.f32 	%f22, %f21, %f17;
	add.f32 	%f23, %f22, %f17;
	add.f32 	%f24, %f23, %f17;
	add.f32 	%f25, %f24, %f9;
	mul.f32 	%f26, %f25, 0f41000000;
	add.s64 	%rd10, %rd4, %rd7;
	st.global.f32 	[%rd10], %f26;
$L__BB1_2:
	ret;

}


// ===== COMPILED SASS (sm_100) =====

	.target	sm_100

	.elftype	@"ET_EXEC"


//--------------------- .note.nv.tkinfo           --------------------------
	.section	.note.nv.tkinfo,"",@"SHT_NOTE"
	.sectionflags	@"SHF_NOTE_NV_TKINFO"
	.tkinfo
        /*0018*/ 	.word	0x00000002
        /*0030*/ 	.string	""
        /*0030*/ 	.string	"ptxas"
        /*0030*/ 	.string	"Cuda compilation tools, release 13.0, V13.0.88"
        /*0030*/ 	.string	"Build cuda_13.0.r13.0/compiler.36424714_0"
        /*0030*/ 	.string	"-arch sm_100 -m 64 "



//--------------------- .note.nv.cuinfo           --------------------------
	.section	.note.nv.cuinfo,"",@"SHT_NOTE"
	.sectionflags	@"SHF_NOTE_NV_CUINFO"
        /*0018*/ 	.short	0x0002
        /*001a*/ 	.short	0x0064
        /*001c*/ 	.short	0x0082
	.zero		2


//--------------------- .nv.info                  --------------------------
	.section	.nv.info,"",@"SHT_CUDA_INFO"
	.align	4


	//----- nvinfo : EIATTR_REGCOUNT
	.align		4
        /*0000*/ 	.byte	0x04, 0x2f
        /*0002*/ 	.short	(.L_1 - .L_0)
	.align		4
.L_0:
        /*0004*/ 	.word	index@(_Z11naiveKernelPfS_S_i)
        /*0008*/ 	.word	0x0000000b


	//----- nvinfo : EIATTR_FRAME_SIZE
	.align		4
.L_1:
        /*000c*/ 	.byte	0x04, 0x11
        /*000e*/ 	.short	(.L_3 - .L_2)
	.align		4
.L_2:
        /*0010*/ 	.word	index@(_Z11naiveKernelPfS_S_i)
        /*0014*/ 	.word	0x00000000


	//----- nvinfo : EIATTR_REGCOUNT
	.align		4
.L_3:
        /*0018*/ 	.byte	0x04, 0x2f
        /*001a*/ 	.short	(.L_5 - .L_4)
	.align		4
.L_4:
        /*001c*/ 	.word	index@(_Z15warptiledKernelPfS_S_i)
        /*0020*/ 	.word	0x0000000c


	//----- nvinfo : EIATTR_FRAME_SIZE
	.align		4
.L_5:
        /*0024*/ 	.byte	0x04, 0x11
        /*0026*/ 	.short	(.L_7 - .L_6)
	.align		4
.L_6:
        /*0028*/ 	.word	index@(_Z15warptiledKernelPfS_S_i)
        /*002c*/ 	.word	0x00000000


	//----- nvinfo : EIATTR_MIN_STACK_SIZE
	.align		4
.L_7:
        /*0030*/ 	.byte	0x04, 0x12
        /*0032*/ 	.short	(.L_9 - .L_8)
	.align		4
.L_8:
        /*0034*/ 	.word	index@(_Z15warptiledKernelPfS_S_i)
        /*0038*/ 	.word	0x00000000


	//----- nvinfo : EIATTR_MIN_STACK_SIZE
	.align		4
.L_9:
        /*003c*/ 	.byte	0x04, 0x12
        /*003e*/ 	.short	(.L_11 - .L_10)
	.align		4
.L_10:
        /*0040*/ 	.word	index@(_Z11naiveKernelPfS_S_i)
        /*0044*/ 	.word	0x00000000
.L_11:


//--------------------- .nv.compat                --------------------------
	.section	.nv.compat,"",@"SHT_CUDA_COMPAT_INFO"
	.align	4
        /*0000*/ 	.byte	0x02, 0x09, 0x00, 0x00, 0x02, 0x02, 0x01, 0x00, 0x02, 0x05, 0x05, 0x00, 0x03, 0x07, 0x01, 0x01
        /*0010*/ 	.byte	0x02, 0x03, 0x00, 0x00, 0x02, 0x06, 0x01, 0x00, 0x04, 0x0b, 0x08, 0x00, 0x09, 0x00, 0x00, 0x00
        /*0020*/ 	.byte	0x00, 0x00, 0x00, 0x00


//--------------------- .nv.info._Z15warptiledKernelPfS_S_i --------------------------
	.section	.nv.info._Z15warptiledKernelPfS_S_i,"",@"SHT_CUDA_INFO"
	.sectionflags	@""
	.align	4


	//----- nvinfo : EIATTR_CUDA_API_VERSION
	.align		4
        /*0000*/ 	.byte	0x04, 0x37
        /*0002*/ 	.short	(.L_13 - .L_12)
.L_12:
        /*0004*/ 	.word	0x00000082


	//----- nvinfo : EIATTR_KPARAM_INFO
	.align		4
.L_13:
        /*0008*/ 	.byte	0x04, 0x17
        /*000a*/ 	.short	(.L_15 - .L_14)
.L_14:
        /*000c*/ 	.word	0x00000000
        /*0010*/ 	.short	0x0003
        /*0012*/ 	.short	0x0018
        /*0014*/ 	.byte	0x00, 0xf0, 0x11, 0x00


	//----- nvinfo : EIATTR_KPARAM_INFO
	.align		4
.L_15:
        /*0018*/ 	.byte	0x04, 0x17
        /*001a*/ 	.short	(.L_17 - .L_16)
.L_16:
        /*001c*/ 	.word	0x00000000
        /*0020*/ 	.short	0x0002
        /*0022*/ 	.short	0x0010
        /*0024*/ 	.byte	0x00, 0xf5, 0x21, 0x00


	//----- nvinfo : EIATTR_KPARAM_INFO
	.align		4
.L_17:
        /*0028*/ 	.byte	0x04, 0x17
        /*002a*/ 	.short	(.L_19 - .L_18)
.L_18:
        /*002c*/ 	.word	0x00000000
        /*0030*/ 	.short	0x0001
        /*0032*/ 	.short	0x0008
        /*0034*/ 	.byte	0x00, 0xf5, 0x21, 0x00


	//----- nvinfo : EIATTR_KPARAM_INFO
	.align		4
.L_19:
        /*0038*/ 	.byte	0x04, 0x17
        /*003a*/ 	.short	(.L_21 - .L_20)
.L_20:
        /*003c*/ 	.word	0x00000000
        /*0040*/ 	.short	0x0000
        /*0042*/ 	.short	0x0000
        /*0044*/ 	.byte	0x00, 0xf5, 0x21, 0x00


	//----- nvinfo : EIATTR_SPARSE_MMA_MASK
	.align		4
.L_21:
        /*0048*/ 	.byte	0x03, 0x50
        /*004a*/ 	.short	0x0000


	//----- nvinfo : EIATTR_MAXREG_COUNT
	.align		4
        /*004c*/ 	.byte	0x03, 0x1b
        /*004e*/ 	.short	0x00ff


	//----- nvinfo : EIATTR_MERCURY_ISA_VERSION
	.align		4
        /*0050*/ 	.byte	0x03, 0x5f
        /*0052*/ 	.short	0x0101


	//----- nvinfo : EIATTR_VRC_CTA_INIT_COUNT
	.align		4
        /*0054*/ 	.byte	0x02, 0x4a
	.zero		1
	.zero		1


	//----- nvinfo : EIATTR_EXIT_INSTR_OFFSETS
	.align		4
        /*0058*/ 	.byte	0x04, 0x1c
        /*005a*/ 	.short	(.L_23 - .L_22)


	//   ....[0]....
.L_22:
        /*005c*/ 	.word	0x00000070


	//   ....[1]....
        /*0060*/ 	.word	0x000002b0


	//----- nvinfo : EIATTR_CBANK_PARAM_SIZE
	.align		4
.L_23:
        /*0064*/ 	.byte	0x03, 0x19
        /*0066*/ 	.short	0x001c


	//----- nvinfo : EIATTR_PARAM_CBANK
	.align		4
        /*0068*/ 	.byte	0x04, 0x0a
        /*006a*/ 	.short	(.L_25 - .L_24)
	.align		4
.L_24:
        /*006c*/ 	.word	index@(.nv.constant0._Z15warptiledKernelPfS_S_i)
        /*0070*/ 	.short	0x0380
        /*0072*/ 	.short	0x001c


	//----- nvinfo : EIATTR_SW_WAR
	.align		4
.L_25:
        /*0074*/ 	.byte	0x04, 0x36
        /*0076*/ 	.short	(.L_27 - .L_26)
.L_26:
        /*0078*/ 	.word	0x00000008
.L_27:


//--------------------- .nv.info._Z11naiveKernelPfS_S_i --------------------------
	.section	.nv.info._Z11naiveKernelPfS_S_i,"",@"SHT_CUDA_INFO"
	.sectionflags	@""
	.align	4


	//----- nvinfo : EIATTR_CUDA_API_VERSION
	.align		4
        /*0000*/ 	.byte	0x04, 0x37
        /*0002*/ 	.short	(.L_29 - .L_28)
.L_28:
        /*0004*/ 	.word	0x00000082


	//----- nvinfo : EIATTR_KPARAM_INFO
	.align		4
.L_29:
        /*0008*/ 	.byte	0x04, 0x17
        /*000a*/ 	.short	(.L_31 - .L_30)
.L_30:
        /*000c*/ 	.word	0x00000000
        /*0010*/ 	.short	0x0003
        /*0012*/ 	.short	0x0018
        /*0014*/ 	.byte	0x00, 0xf0, 0x11, 0x00


	//----- nvinfo : EIATTR_KPARAM_INFO
	.align		4
.L_31:
        /*0018*/ 	.byte	0x04, 0x17
        /*001a*/ 	.short	(.L_33 - .L_32)
.L_32:
        /*001c*/ 	.word	0x00000000
        /*0020*/ 	.short	0x0002
        /*0022*/ 	.short	0x0010
        /*0024*/ 	.byte	0x00, 0xf5, 0x21, 0x00


	//----- nvinfo : EIATTR_KPARAM_INFO
	.align		4
.L_33:
        /*0028*/ 	.byte	0x04, 0x17
        /*002a*/ 	.short	(.L_35 - .L_34)
.L_34:
        /*002c*/ 	.word	0x00000000
        /*0030*/ 	.short	0x0001
        /*0032*/ 	.short	0x0008
        /*0034*/ 	.byte	0x00, 0xf5, 0x21, 0x00


	//----- nvinfo : EIATTR_KPARAM_INFO
	.align		4
.L_35:
        /*0038*/ 	.byte	0x04, 0x17
        /*003a*/ 	.short	(.L_37 - .L_36)
.L_36:
        /*003c*/ 	.word	0x00000000
        /*0040*/ 	.short	0x0000
        /*0042*/ 	.short	0x0000
        /*0044*/ 	.byte	0x00, 0xf5, 0x21, 0x00


	//----- nvinfo : EIATTR_SPARSE_MMA_MASK
	.align		4
.L_37:
        /*0048*/ 	.byte	0x03, 0x50
        /*004a*/ 	.short	0x0000


	//----- nvinfo : EIATTR_MAXREG_COUNT
	.align		4
        /*004c*/ 	.byte	0x03, 0x1b
        /*004e*/ 	.short	0x00ff


	//----- nvinfo : EIATTR_MERCURY_ISA_VERSION
	.align		4
        /*0050*/ 	.byte	0x03, 0x5f
        /*0052*/ 	.short	0x0101


	//----- nvinfo : EIATTR_VRC_CTA_INIT_COUNT
	.align		4
        /*0054*/ 	.byte	0x02, 0x4a
	.zero		1
	.zero		1


	//----- nvinfo : EIATTR_EXIT_INSTR_OFFSETS
	.align		4
        /*0058*/ 	.byte	0x04, 0x1c
        /*005a*/ 	.short	(.L_39 - .L_38)


	//   ....[0]....
.L_38:
        /*005c*/ 	.word	0x00000070


	//   ....[1]....
        /*0060*/ 	.word	0x00000ee0


	//----- nvinfo : EIATTR_CRS_STACK_SIZE
	.align		4
.L_39:
        /*0064*/ 	.byte	0x04, 0x1e
        /*0066*/ 	.short	(.L_41 - .L_40)
.L_40:
        /*0068*/ 	.word	0x00000000


	//----- nvinfo : EIATTR_CBANK_PARAM_SIZE
	.align		4
.L_41:
        /*006c*/ 	.byte	0x03, 0x19
        /*006e*/ 	.short	0x001c


	//----- nvinfo : EIATTR_PARAM_CBANK
	.align		4
        /*0070*/ 	.byte	0x04, 0x0a
        /*0072*/ 	.short	(.L_43 - .L_42)
	.align		4
.L_42:
        /*0074*/ 	.word	index@(.nv.constant0._Z11naiveKernelPfS_S_i)
        /*0078*/ 	.short	0x0380
        /*007a*/ 	.short	0x001c


	//----- nvinfo : EIATTR_SW_WAR
	.align		4
.L_43:
        /*007c*/ 	.byte	0x04, 0x36
        /*007e*/ 	.short	(.L_45 - .L_44)
.L_44:
        /*0080*/ 	.word	0x00000008
.L_45:


//--------------------- .nv.callgraph             --------------------------
	.section	.nv.callgraph,"",@"SHT_CUDA_CALLGRAPH"
	.align	4
	.sectionentsize	8
	.align		4
        /*0000*/ 	.word	0x00000000
	.align		4
        /*0004*/ 	.word	0xffffffff
	.align		4
        /*0008*/ 	.word	0x00000000
	.align		4
        /*000c*/ 	.word	0xfffffffe
	.align		4
        /*0010*/ 	.word	0x00000000
	.align		4
        /*0014*/ 	.word	0xfffffffd
	.align		4
        /*0018*/ 	.word	0x00000000
	.align		4
        /*001c*/ 	.word	0xfffffffc


//--------------------- .text._Z15warptiledKernelPfS_S_i --------------------------
	.section	.text._Z15warptiledKernelPfS_S_i,"ax",@progbits
	.align	128
        .global         _Z15warptiledKernelPfS_S_i
        .type           _Z15warptiledKernelPfS_S_i,@function
        .size           _Z15warptiledKernelPfS_S_i,(.L_x_5 - _Z15warptiledKernelPfS_S_i)
        .other          _Z15warptiledKernelPfS_S_i,@"STO_CUDA_ENTRY STV_DEFAULT"
_Z15warptiledKernelPfS_S_i:
.text._Z15warptiledKernelPfS_S_i:
[----:B------:R-:W-:Y:S01]  /*0000*/  LDC R1, c[0x0][0x37c] ;  /* 0x0000df00ff017b82 */ /* 0x000fe20000000800 */
[----:B------:R-:W0:Y:S07]  /*0010*/  S2R R0, SR_TID.X ;  /* 0x0000000000007919 */ /* 0x000e2e0000002100 */
[----:B------:R-:W0:Y:S01]  /*0020*/  S2UR UR4, SR_CTAID.X ;  /* 0x00000000000479c3 */ /* 0x000e220000002500 */
[----:B------:R-:W1:Y:S07]  /*0030*/  LDCU UR5, c[0x0][0x398] ;  /* 0x00007300ff0577ac */ /* 0x000e6e0008000800 */
[----:B------:R-:W0:Y:S02]  /*0040*/  LDC R3, c[0x0][0x360] ;  /* 0x0000d800ff037b82 */ /* 0x000e240000000800 */
[----:B0-----:R-:W-:-:S05]  /*0050*/  IMAD R0, R3, UR4, R0 ;  /* 0x0000000403007c24 */ /* 0x001fca000f8e0200 */
[----:B-1----:R-:W-:-:S13]  /*0060*/  ISETP.GE.AND P0, PT, R0, UR5, PT ;  /* 0x0000000500007c0c */ /* 0x002fda000bf06270 */
[----:B------:R-:W-:Y:S05]  /*0070*/  @P0 EXIT ;  /* 0x000000000000094d */ /* 0x000fea0003800000 */
[----:B------:R-:W0:Y:S01]  /*0080*/  LDC.64 R2, c[0x0][0x380] ;  /* 0x0000e000ff027b82 */ /* 0x000e220000000a00 */
[----:B------:R-:W1:Y:S07]  /*0090*/  LDCU.64 UR4, c[0x0][0x358] ;  /* 0x00006b00ff0477ac */ /* 0x000e6e0008000a00 */
[----:B------:R-:W2:Y:S01]  /*00a0*/  LDC.64 R4, c[0x0][0x388] ;  /* 0x0000e200ff047b82 */ /* 0x000ea20000000a00 */
[----:B0-----:R-:W-:-:S06]  /*00b0*/  IMAD.WIDE R2, R0, 0x4, R2 ;  /* 0x0000000400027825 */ /* 0x001fcc00078e0202 */
[----:B-1----:R-:W3:Y:S01]  /*00c0*/  LDG.E R2, desc[UR4][R2.64] ;  /* 0x0000000402027981 */ /* 0x002ee2000c1e1900 */
[----:B--2---:R-:W-:-:S06]  /*00d0*/  IMAD.WIDE R4, R0, 0x4, R4 ;  /* 0x0000000400047825 */ /* 0x004fcc00078e0204 */
[----:B------:R-:W3:Y:S01]  /*00e0*/  LDG.E R5, desc[UR4][R4.64] ;  /* 0x0000000404057981 */ /* 0x000ee2000c1e1900 */
[----:B------:R-:W-:-:S04]  /*00f0*/  LOP3.LUT R6, R0, 0x1, RZ, 0xc0, !PT ;  /* 0x0000000100067812 */ /* 0x000fc800078ec0ff */
[----:B------:R-:W-:Y:S01]  /*0100*/  ISETP.NE.U32.AND P0, PT, R6, 0x1, PT ;  /* 0x000000010600780c */ /* 0x000fe20003f05070 */
[----:B---3--:R-:W-:-:S12]  /*0110*/  FMUL R6, R2, R5 ;  /* 0x0000000502067220 */ /* 0x008fd80000400000 */
[----:B------:R-:W-:-:S04]  /*0120*/  @!P0 FADD R6, R2, R5 ;  /* 0x0000000502068221 */ /* 0x000fc80000000000 */
[----:B------:R-:W-:-:S04]  /*0130*/  FADD R7, RZ, R6 ;  /* 0x00000006ff077221 */ /* 0x000fc80000000000 */
[----:B------:R-:W-:-:S04]  /*0140*/  FADD R7, R6, R7 ;  /* 0x0000000706077221 */ /* 0x000fc80000000000 */
        /* <DEDUP_REMOVED lines=11> */
[C---:B------:R-:W-:Y:S02]  /*0200*/  FADD R4, R9.reuse, R2 ;  /* 0x0000000209047221 */ /* 0x040fe40000000000 */
[----:B------:R-:W0:Y:S02]  /*0210*/  LDC.64 R2, c[0x0][0x390] ;  /* 0x0000e400ff027b82 */ /* 0x000e240000000a00 */
[----:B------:R-:W-:-:S04]  /*0220*/  FADD R4, R9, R4 ;  /* 0x0000000409047221 */ /* 0x000fc80000000000 */
[----:B------:R-:W-:-:S04]  /*0230*/  FADD R4, R9, R4 ;  /* 0x0000000409047221 */ /* 0x000fc80000000000 */
[----:B------:R-:W-:-:S04]  /*0240*/  FADD R4, R9, R4 ;  /* 0x0000000409047221 */ /* 0x000fc80000000000 */
[----:B------:R-:W-:-:S04]  /*0250*/  FADD R4, R9, R4 ;  /* 0x0000000409047221 */ /* 0x000fc80000000000 */
[----:B------:R-:W-:-:S04]  /*0260*/  FADD R4, R9, R4 ;  /* 0x0000000409047221 */ /* 0x000fc80000000000 */
[----:B------:R-:W-:Y:S01]  /*0270*/  FADD R4, R7, R4 ;  /* 0x0000000407047221 */ /* 0x000fe20000000000 */
[----:B0-----:R-:W-:-:S04]  /*0280*/  IMAD.WIDE R2, R0, 0x4, R2 ;  /* 0x0000000400027825 */ /* 0x001fc800078e0202 */
[----:B------:R-:W-:-:S05]  /*0290*/  FMUL R5, R4, 8 ;  /* 0x4100000004057820 */ /* 0x000fca0000400000 */
[----:B------:R-:W-:Y:S01]  /*02a0*/  STG.E desc[UR4][R2.64], R5 ;  /* 0x0000000502007986 */ /* 0x000fe2000c101904 */
[----:B------:R-:W-:Y:S05]  /*02b0*/  EXIT ;  /* 0x000000000000794d */ /* 0x000fea0003800000 */
.L_x_0:
[----:B------:R-:W-:-:S00]  /*02c0*/  BRA `(.L_x_0) ;  /* 0xfffffffc00fc7947 */ /* 0x000fc0000383ffff */
[----:B------:R-:W-:-:S00]  /*02d0*/  NOP ;  /* 0x0000000000007918 */ /* 0x000fc00000000000 */
        /* <DEDUP_REMOVED lines=10> */
.L_x_5:


//--------------------- .text._Z11naiveKernelPfS_S_i --------------------------
	.section	.text._Z11naiveKernelPfS_S_i,"ax",@progbits
	.align	128
        .global         _Z11naiveKernelPfS_S_i
        .type           _Z11naiveKernelPfS_S_i,@function
        .size           _Z11naiveKernelPfS_S_i,(.L_x_6 - _Z11naiveKernelPfS_S_i)
        .other          _Z11naiveKernelPfS_S_i,@"STO_CUDA_ENTRY STV_DEFAULT"
_Z11naiveKernelPfS_S_i:
.text._Z11naiveKernelPfS_S_i:
        /* <DEDUP_REMOVED lines=8> */
[----:B------:R-:W-:Y:S01]  /*0080*/  LOP3.LUT R0, R2, 0x1, RZ, 0xc0, !PT ;  /* 0x0000000102007812 */ /* 0x000fe200078ec0ff */
[----:B------:R-:W0:Y:S01]  /*0090*/  LDCU.64 UR4, c[0x0][0x358] ;  /* 0x00006b00ff0477ac */ /* 0x000e220008000a00 */
[----:B------:R-:W-:Y:S02]  /*00a0*/  BSSY.RECONVERGENT B0, `(.L_x_1) ;  /* 0x00000d9000007945 */ /* 0x000fe40003800200 */
[----:B------:R-:W-:-:S13]  /*00b0*/  ISETP.NE.U32.AND P0, PT, R0, 0x1, PT ;  /* 0x000000010000780c */ /* 0x000fda0003f05070 */
[----:B------:R-:W-:Y:S05]  /*00c0*/  @P0 BRA `(.L_x_2) ;  /* 0x0000000400b00947 */ /* 0x000fea0003800000 */
[----:B------:R-:W1:Y:S08]  /*00d0*/  LDC.64 R6, c[0x0][0x388] ;  /* 0x0000e200ff067b82 */ /* 0x000e700000000a00 */
[----:B------:R-:W2:Y:S01]  /*00e0*/  LDC.64 R4, c[0x0][0x380] ;  /* 0x0000e000ff047b82 */ /* 0x000ea20000000a00 */
[----:B-1----:R-:W-:-:S06]  /*00f0*/  IMAD.WIDE R6, R2, 0x4, R6 ;  /* 0x0000000402067825 */ /* 0x002fcc00078e0206 */
[----:B0-----:R-:W3:Y:S01]  /*0100*/  LDG.E R7, desc[UR4][R6.64] ;  /* 0x0000000406077981 */ /* 0x001ee2000c1e1900 */
[----:B--2---:R-:W-:-:S05]  /*0110*/  IMAD.WIDE R4, R2, 0x4, R4 ;  /* 0x0000000402047825 */ /* 0x004fca00078e0204 */
[----:B------:R-:W3:Y:S02]  /*0120*/  LDG.E R0, desc[UR4][R4.64] ;  /* 0x0000000404007981 */ /* 0x000ee4000c1e1900 */
[----:B---3--:R-:W-:-:S04]  /*0130*/  FADD R0, R0, R7 ;  /* 0x0000000700007221 */ /* 0x008fc80000000000 */
        /* <DEDUP_REMOVED lines=99> */
[----:B------:R-:W-:Y:S01]  /*0770*/  FADD R0, R0, R3 ;  /* 0x0000000300007221 */ /* 0x000fe20000000000 */
[----:B------:R-:W-:Y:S06]  /*0780*/  BRA `(.L_x_3) ;  /* 0x0000000400a87947 */ /* 0x000fec0003800000 */
.L_x_2:
[----:B------:R-:W1:Y:S08]  /*0790*/  LDC.64 R4, c[0x0][0x380] ;  /* 0x0000e000ff047b82 */ /* 0x000e700000000a00 */
[----:B------:R-:W2:Y:S01]  /*07a0*/  LDC.64 R6, c[0x0][0x388] ;  /* 0x0000e200ff067b82 */ /* 0x000ea20000000a00 */
[----:B-1----:R-:W-:-:S05]  /*07b0*/  IMAD.WIDE R4, R2, 0x4, R4 ;  /* 0x0000000402047825 */ /* 0x002fca00078e0204 */
[----:B0-----:R-:W3:Y:S01]  /*07c0*/  LDG.E R0, desc[UR4][R4.64] ;  /* 0x0000000404007981 */ /* 0x001ee2000c1e1900 */
[----:B--2---:R-:W-:-:S05]  /*07d0*/  IMAD.WIDE R6, R2, 0x4, R6 ;  /* 0x0000000402067825 */ /* 0x004fca00078e0206 */
[----:B------:R-:W3:Y:S02]  /*07e0*/  LDG.E R3, desc[UR4][R6.64] ;  /* 0x0000000406037981 */ /* 0x000ee4000c1e1900 */
[----:B---3--:R-:W-:-:S04]  /*07f0*/  FFMA R8, R0, R3, RZ ;  /* 0x0000000300087223 */ /* 0x008fc800000000ff */
[----:B------:R-:W-:-:S04]  /*0800*/  FFMA R8, R0, R3, R8 ;  /* 0x0000000300087223 */ /* 0x000fc80000000008 */
        /* <DEDUP_REMOVED lines=97> */
[----:B------:R-:W-:-:S07]  /*0e20*/  FFMA R0, R0, R3, R8 ;  /* 0x0000000300007223 */ /* 0x000fce0000000008 */
.L_x_3:
[----:B------:R-:W-:Y:S05]  /*0e30*/  BSYNC.RECONVERGENT B0 ;  /* 0x0000000000007941 */ /* 0x000fea0003800200 */
.L_x_1:
[----:B------:R-:W0:Y:S01]  /*0e40*/  LDC.64 R4, c[0x0][0x390] ;  /* 0x0000e400ff047b82 */ /* 0x000e220000000a00 */
[----:B------:R-:W-:-:S04]  /*0e50*/  FADD R3, R0, R0 ;  /* 0x0000000000037221 */ /* 0x000fc80000000000 */
[----:B------:R-:W-:-:S04]  /*0e60*/  FADD R3, R3, R0 ;  /* 0x0000000003037221 */ /* 0x000fc80000000000 */
[----:B------:R-:W-:-:S04]  /*0e70*/  FADD R3, R3, R0 ;  /* 0x0000000003037221 */ /* 0x000fc80000000000 */
[----:B------:R-:W-:-:S04]  /*0e80*/  FADD R3, R3, R0 ;  /* 0x0000000003037221 */ /* 0x000fc80000000000 */
[----:B------:R-:W-:-:S04]  /*0e90*/  FADD R3, R3, R0 ;  /* 0x0000000003037221 */ /* 0x000fc80000000000 */
[----:B------:R-:W-:Y:S01]  /*0ea0*/  FADD R7, R3, R0 ;  /* 0x0000000003077221 */ /* 0x000fe20000000000 */
[----:B0-----:R-:W-:-:S04]  /*0eb0*/  IMAD.WIDE R2, R2, 0x4, R4 ;  /* 0x0000000402027825 */ /* 0x001fc800078e0204 */
[----:B------:R-:W-:-:S05]  /*0ec0*/  FADD R7, R7, R0 ;  /* 0x0000000007077221 */ /* 0x000fca0000000000 */
[----:B------:R-:W-:Y:S01]  /*0ed0*/  STG.E desc[UR4][R2.64], R7 ;  /* 0x0000000702007986 */ /* 0x000fe2000c101904 */
[----:B------:R-:W-:Y:S05]  /*0ee0*/  EXIT ;  /* 0x000000000000794d */ /* 0x000fea0003800000 */
.L_x_4:
        /* <DEDUP_REMOVED lines=9> */
.L_x_6:


//--------------------- .nv.shared.reserved.0     --------------------------
	.section	.nv.shared.reserved.0,"aw",@nobits
	.weak		__nv_reservedSMEM_offset_0_alias
	.size		__nv_reservedSMEM_offset_0_alias, 0, 64
	.other		__nv_reservedSMEM_offset_0_alias,@"STO_CUDA_RESERVED_SHARED STV_DEFAULT"
__nv_reservedSMEM_offset_0_alias:
	.zero		0
	.zero		64


//--------------------- .nv.constant0._Z15warptiledKernelPfS_S_i --------------------------
	.section	.nv.constant0._Z15warptiledKernelPfS_S_i,"a",@progbits
	.sectionflags	@""
	.align	4
.nv.constant0._Z15warptiledKernelPfS_S_i:
	.zero		924


//--------------------- .nv.constant0._Z11naiveKernelPfS_S_i --------------------------
	.section	.nv.constant0._Z11naiveKernelPfS_S_i,"a",@progbits
	.sectionflags	@""
	.align	4
.nv.constant0._Z11naiveKernelPfS_S_i:
	.zero		924


//--------------------- SYMBOLS --------------------------

	.type		.nv.reservedSmem.offset0,@object
	.size		.nv.reservedSmem.offset0,0x4
